//
// Generated by NVIDIA NVVM Compiler
//
// Compiler Build ID: CL-36424714
// Cuda compilation tools, release 13.0, V13.0.88
// Based on NVVM 20.0.0
//

.version 9.0
.target sm_100
.address_size 64

	// .globl	_Z6matmulPiS_S_i
// _ZZ6matmulPiS_S_iE1A has been demoted
// _ZZ6matmulPiS_S_iE1B has been demoted

.visible .entry _Z6matmulPiS_S_i(
	.param .u64 .ptr .align 1 _Z6matmulPiS_S_i_param_0,
	.param .u64 .ptr .align 1 _Z6matmulPiS_S_i_param_1,
	.param .u64 .ptr .align 1 _Z6matmulPiS_S_i_param_2,
	.param .u32 _Z6matmulPiS_S_i_param_3
)
{
	.reg .pred 	%p<11>;
	.reg .b32 	%r<168>;
	.reg .b64 	%rd<13>;
	// demoted variable
	.shared .align 4 .b8 _ZZ6matmulPiS_S_iE1A[1024];
	// demoted variable
	.shared .align 4 .b8 _ZZ6matmulPiS_S_iE1B[1024];
	ld.param.u64 	%rd3, [_Z6matmulPiS_S_i_param_0];
	ld.param.u64 	%rd4, [_Z6matmulPiS_S_i_param_1];
	ld.param.u64 	%rd5, [_Z6matmulPiS_S_i_param_2];
	ld.param.u32 	%r45, [_Z6matmulPiS_S_i_param_3];
	mov.u32 	%r47, %ctaid.x;
	mov.u32 	%r1, %ntid.x;
	mov.u32 	%r2, %tid.x;
	mad.lo.s32 	%r3, %r47, %r1, %r2;
	mov.u32 	%r48, %ctaid.y;
	mov.u32 	%r49, %ntid.y;
	mov.u32 	%r4, %tid.y;
	mad.lo.s32 	%r5, %r48, %r49, %r4;
	add.s32 	%r50, %r1, %r45;
	add.s32 	%r51, %r50, -1;
	div.s32 	%r6, %r51, %r1;
	setp.lt.s32 	%p1, %r6, 1;
	mov.b32 	%r166, 0;
	@%p1 bra 	$L__BB0_14;
	mad.lo.s32 	%r7, %r45, %r5, %r2;
	mul.lo.s32 	%r8, %r4, %r1;
	add.s32 	%r53, %r8, %r2;
	shl.b32 	%r54, %r53, 2;
	mov.u32 	%r55, _ZZ6matmulPiS_S_iE1A;
	add.s32 	%r9, %r55, %r54;
	mov.u32 	%r56, _ZZ6matmulPiS_S_iE1B;
	add.s32 	%r10, %r56, %r54;
	and.b32  	%r11, %r1, 7;
	and.b32  	%r12, %r1, 2040;
	shl.b32 	%r57, %r2, 2;
	add.s32 	%r13, %r56, %r57;
	shl.b32 	%r14, %r1, 5;
	shl.b32 	%r58, %r8, 2;
	add.s32 	%r59, %r58, %r55;
	add.s32 	%r15, %r59, 16;
	shl.b32 	%r16, %r1, 2;
	cvta.to.global.u64 	%rd1, %rd3;
	cvta.to.global.u64 	%rd2, %rd4;
	mov.b32 	%r151, 0;
	mov.u32 	%r166, %r151;
$L__BB0_2:
	setp.lt.u32 	%p2, %r1, 8;
	mul.lo.s32 	%r62, %r151, %r1;
	add.s32 	%r63, %r7, %r62;
	mul.wide.s32 	%rd6, %r63, 4;
	add.s64 	%rd7, %rd1, %rd6;
	ld.global.u32 	%r64, [%rd7];
	st.shared.u32 	[%r9], %r64;
	add.s32 	%r65, %r62, %r4;
	mad.lo.s32 	%r66, %r65, %r45, %r3;
	mul.wide.s32 	%rd8, %r66, 4;
	add.s64 	%rd9, %rd2, %rd8;
	ld.global.u32 	%r67, [%rd9];
	st.shared.u32 	[%r10], %r67;
	bar.sync 	0;
	mov.b32 	%r161, 0;
	@%p2 bra 	$L__BB0_5;
	and.b32  	%r68, %r1, -8;
	neg.s32 	%r155, %r68;
	mov.u32 	%r153, %r15;
	mov.u32 	%r154, %r13;
$L__BB0_4:
	.pragma "nounroll";
	ld.shared.u32 	%r69, [%r153+-16];
	ld.shared.u32 	%r70, [%r154];
	mad.lo.s32 	%r71, %r70, %r69, %r166;
	ld.shared.u32 	%r72, [%r153+-12];
	add.s32 	%r73, %r154, %r16;
	ld.shared.u32 	%r74, [%r73];
	mad.lo.s32 	%r75, %r74, %r72, %r71;
	ld.shared.u32 	%r76, [%r153+-8];
	add.s32 	%r77, %r73, %r16;
	ld.shared.u32 	%r78, [%r77];
	mad.lo.s32 	%r79, %r78, %r76, %r75;
	ld.shared.u32 	%r80, [%r153+-4];
	add.s32 	%r81, %r77, %r16;
	ld.shared.u32 	%r82, [%r81];
	mad.lo.s32 	%r83, %r82, %r80, %r79;
	ld.shared.u32 	%r84, [%r153];
	add.s32 	%r85, %r81, %r16;
	ld.shared.u32 	%r86, [%r85];
	mad.lo.s32 	%r87, %r86, %r84, %r83;
	ld.shared.u32 	%r88, [%r153+4];
	add.s32 	%r89, %r85, %r16;
	ld.shared.u32 	%r90, [%r89];
	mad.lo.s32 	%r91, %r90, %r88, %r87;
	ld.shared.u32 	%r92, [%r153+8];
	add.s32 	%r93, %r89, %r16;
	ld.shared.u32 	%r94, [%r93];
	mad.lo.s32 	%r95, %r94, %r92, %r91;
	ld.shared.u32 	%r96, [%r153+12];
	add.s32 	%r97, %r93, %r16;
	ld.shared.u32 	%r98, [%r97];
	mad.lo.s32 	%r166, %r98, %r96, %r95;
	add.s32 	%r155, %r155, 8;
	add.s32 	%r154, %r154, %r14;
	add.s32 	%r153, %r153, 32;
	setp.ne.s32 	%p3, %r155, 0;
	mov.u32 	%r161, %r12;
	@%p3 bra 	$L__BB0_4;
$L__BB0_5:
	setp.eq.s32 	%p4, %r11, 0;
	@%p4 bra 	$L__BB0_13;
	add.s32 	%r100, %r11, -1;
	setp.lt.u32 	%p5, %r100, 3;
	@%p5 bra 	$L__BB0_8;
	add.s32 	%r101, %r161, %r8;
	shl.b32 	%r102, %r101, 2;
	mov.u32 	%r103, _ZZ6matmulPiS_S_iE1A;
	add.s32 	%r104, %r103, %r102;
	ld.shared.u32 	%r105, [%r104];
	mad.lo.s32 	%r106, %r161, %r1, %r2;
	shl.b32 	%r107, %r106, 2;
	mov.u32 	%r108, _ZZ6matmulPiS_S_iE1B;
	add.s32 	%r109, %r108, %r107;
	ld.shared.u32 	%r110, [%r109];
	mad.lo.s32 	%r111, %r110, %r105, %r166;
	ld.shared.u32 	%r112, [%r104+4];
	add.s32 	%r113, %r109, %r16;
	ld.shared.u32 	%r114, [%r113];
	mad.lo.s32 	%r115, %r114, %r112, %r111;
	ld.shared.u32 	%r116, [%r104+8];
	add.s32 	%r117, %r113, %r16;
	ld.shared.u32 	%r118, [%r117];
	mad.lo.s32 	%r119, %r118, %r116, %r115;
	ld.shared.u32 	%r120, [%r104+12];
	add.s32 	%r121, %r117, %r16;
	ld.shared.u32 	%r122, [%r121];
	mad.lo.s32 	%r166, %r122, %r120, %r119;
	add.s32 	%r161, %r161, 4;
$L__BB0_8:
	and.b32  	%r124, %r1, 3;
	setp.eq.s32 	%p6, %r124, 0;
	@%p6 bra 	$L__BB0_13;
	setp.eq.s32 	%p7, %r124, 1;
	@%p7 bra 	$L__BB0_11;
	add.s32 	%r125, %r161, %r8;
	shl.b32 	%r126, %r125, 2;
	mov.u32 	%r127, _ZZ6matmulPiS_S_iE1A;
	add.s32 	%r128, %r127, %r126;
	ld.shared.u32 	%r129, [%r128];
	mad.lo.s32 	%r130, %r161, %r1, %r2;
	shl.b32 	%r131, %r130, 2;
	mov.u32 	%r132, _ZZ6matmulPiS_S_iE1B;
	add.s32 	%r133, %r132, %r131;
	ld.shared.u32 	%r134, [%r133];
	mad.lo.s32 	%r135, %r134, %r129, %r166;
	ld.shared.u32 	%r136, [%r128+4];
	add.s32 	%r137, %r133, %r16;
	ld.shared.u32 	%r138, [%r137];
	mad.lo.s32 	%r166, %r138, %r136, %r135;
	add.s32 	%r161, %r161, 2;
$L__BB0_11:
	and.b32  	%r139, %r1, 1;
	setp.eq.b32 	%p8, %r139, 1;
	not.pred 	%p9, %p8;
	@%p9 bra 	$L__BB0_13;
	add.s32 	%r140, %r161, %r8;
	shl.b32 	%r141, %r140, 2;
	mov.u32 	%r142, _ZZ6matmulPiS_S_iE1A;
	add.s32 	%r143, %r142, %r141;
	ld.shared.u32 	%r144, [%r143];
	mad.lo.s32 	%r145, %r161, %r1, %r2;
	shl.b32 	%r146, %r145, 2;
	mov.u32 	%r147, _ZZ6matmulPiS_S_iE1B;
	add.s32 	%r148, %r147, %r146;
	ld.shared.u32 	%r149, [%r148];
	mad.lo.s32 	%r166, %r149, %r144, %r166;
$L__BB0_13:
	bar.sync 	0;
	add.s32 	%r151, %r151, 1;
	setp.ne.s32 	%p10, %r151, %r6;
	@%p10 bra 	$L__BB0_2;
$L__BB0_14:
	cvta.to.global.u64 	%rd10, %rd5;
	mad.lo.s32 	%r150, %r45, %r5, %r3;
	mul.wide.s32 	%rd11, %r150, 4;
	add.s64 	%rd12, %rd10, %rd11;
	st.global.u32 	[%rd12], %r166;
	ret;

}


// ===== COMPILED SASS (sm_100) =====

	.target	sm_100

	.elftype	@"ET_EXEC"


//--------------------- .note.nv.tkinfo           --------------------------
	.section	.note.nv.tkinfo,"",@"SHT_NOTE"
	.sectionflags	@"SHF_NOTE_NV_TKINFO"
	.tkinfo
        /*0018*/ 	.word	0x00000002
        /*0030*/ 	.string	""
        /*0030*/ 	.string	"ptxas"
        /*0030*/ 	.string	"Cuda compilation tools, release 13.0, V13.0.88"
        /*0030*/ 	.string	"Build cuda_13.0.r13.0/compiler.36424714_0"
        /*0030*/ 	.string	"-arch sm_100 -m 64 "



//--------------------- .note.nv.cuinfo           --------------------------
	.section	.note.nv.cuinfo,"",@"SHT_NOTE"
	.sectionflags	@"SHF_NOTE_NV_CUINFO"
        /*0018*/ 	.short	0x0002
        /*001a*/ 	.short	0x0064
        /*001c*/ 	.short	0x0082
	.zero		2


//--------------------- .nv.info                  --------------------------
	.section	.nv.info,"",@"SHT_CUDA_INFO"
	.align	4


	//----- nvinfo : EIATTR_REGCOUNT
	.align		4
        /*0000*/ 	.byte	0x04, 0x2f
        /*0002*/ 	.short	(.L_1 - .L_0)
	.align		4
.L_0:
        /*0004*/ 	.word	index@(_Z6matmulPiS_S_i)
        /*0008*/ 	.word	0x00000020


	//----- nvinfo : EIATTR_FRAME_SIZE
	.align		4
.L_1:
        /*000c*/ 	.byte	0x04, 0x11
        /*000e*/ 	.short	(.L_3 - .L_2)
	.align		4
.L_2:
        /*0010*/ 	.word	index@(_Z6matmulPiS_S_i)
        /*0014*/ 	.word	0x00000000


	//----- nvinfo : EIATTR_MIN_STACK_SIZE
	.align		4
.L_3:
        /*0018*/ 	.byte	0x04, 0x12
        /*001a*/ 	.short	(.L_5 - .L_4)
	.align		4
.L_4:
        /*001c*/ 	.word	index@(_Z6matmulPiS_S_i)
        /*0020*/ 	.word	0x00000000
.L_5:


//--------------------- .nv.compat                --------------------------
	.section	.nv.compat,"",@"SHT_CUDA_COMPAT_INFO"
	.align	4
        /*0000*/ 	.byte	0x02, 0x09, 0x00, 0x00, 0x02, 0x02, 0x01, 0x00, 0x02, 0x05, 0x05, 0x00, 0x03, 0x07, 0x01, 0x01
        /*0010*/ 	.byte	0x02, 0x03, 0x00, 0x00, 0x02, 0x06, 0x01, 0x00, 0x04, 0x0b, 0x08, 0x00, 0x09, 0x00, 0x00, 0x00
        /*0020*/ 	.byte	0x00, 0x00, 0x00, 0x00


//--------------------- .nv.info._Z6matmulPiS_S_i --------------------------
	.section	.nv.info._Z6matmulPiS_S_i,"",@"SHT_CUDA_INFO"
	.sectionflags	@""
	.align	4


	//----- nvinfo : EIATTR_CUDA_API_VERSION
	.align		4
        /*0000*/ 	.byte	0x04, 0x37
        /*0002*/ 	.short	(.L_7 - .L_6)
.L_6:
        /*0004*/ 	.word	0x00000082


	//----- nvinfo : EIATTR_KPARAM_INFO
	.align		4
.L_7:
        /*0008*/ 	.byte	0x04, 0x17
        /*000a*/ 	.short	(.L_9 - .L_8)
.L_8:
        /*000c*/ 	.word	0x00000000
        /*0010*/ 	.short	0x0003
        /*0012*/ 	.short	0x0018
        /*0014*/ 	.byte	0x00, 0xf0, 0x11, 0x00


	//----- nvinfo : EIATTR_KPARAM_INFO
	.align		4
.L_9:
        /*0018*/ 	.byte	0x04, 0x17
        /*001a*/ 	.short	(.L_11 - .L_10)
.L_10:
        /*001c*/ 	.word	0x00000000
        /*0020*/ 	.short	0x0002
        /*0022*/ 	.short	0x0010
        /*0024*/ 	.byte	0x00, 0xf5, 0x21, 0x00


	//----- nvinfo : EIATTR_KPARAM_INFO
	.align		4
.L_11:
        /*0028*/ 	.byte	0x04, 0x17
        /*002a*/ 	.short	(.L_13 - .L_12)
.L_12:
        /*002c*/ 	.word	0x00000000
        /*0030*/ 	.short	0x0001
        /*0032*/ 	.short	0x0008
        /*0034*/ 	.byte	0x00, 0xf5, 0x21, 0x00


	//----- nvinfo : EIATTR_KPARAM_INFO
	.align		4
.L_13:
        /*0038*/ 	.byte	0x04, 0x17
        /*003a*/ 	.short	(.L_15 - .L_14)
.L_14:
        /*003c*/ 	.word	0x00000000
        /*0040*/ 	.short	0x0000
        /*0042*/ 	.short	0x0000
        /*0044*/ 	.byte	0x00, 0xf5, 0x21, 0x00


	//----- nvinfo : EIATTR_SPARSE_MMA_MASK
	.align		4
.L_15:
        /*0048*/ 	.byte	0x03, 0x50
        /*004a*/ 	.short	0x0000


	//----- nvinfo : EIATTR_MAXREG_COUNT
	.align		4
        /*004c*/ 	.byte	0x03, 0x1b
        /*004e*/ 	.short	0x00ff


	//----- nvinfo : EIATTR_NUM_BARRIERS
	.align		4
        /*0050*/ 	.byte	0x02, 0x4c
        /*0052*/ 	.byte	0x01
	.zero		1


	//----- nvinfo : EIATTR_MERCURY_ISA_VERSION
	.align		4
        /*0054*/ 	.byte	0x03, 0x5f
        /*0056*/ 	.short	0x0101


	//----- nvinfo : EIATTR_VRC_CTA_INIT_COUNT
	.align		4
        /*0058*/ 	.byte	0x02, 0x4a
	.zero		1
	.zero		1


	//----- nvinfo : EIATTR_EXIT_INSTR_OFFSETS
	.align		4
        /*005c*/ 	.byte	0x04, 0x1c
        /*005e*/ 	.short	(.L_17 - .L_16)


	//   ....[0]....
.L_16:
        /*0060*/ 	.word	0x00000bd0


	//----- nvinfo : EIATTR_CBANK_PARAM_SIZE
	.align		4
.L_17:
        /*0064*/ 	.byte	0x03, 0x19
        /*0066*/ 	.short	0x001c


	//----- nvinfo : EIATTR_PARAM_CBANK
	.align		4
        /*0068*/ 	.byte	0x04, 0x0a
        /*006a*/ 	.short	(.L_19 - .L_18)
	.align		4
.L_18:
        /*006c*/ 	.word	index@(.nv.constant0._Z6matmulPiS_S_i)
        /*0070*/ 	.short	0x0380
        /*0072*/ 	.short	0x001c


	//----- nvinfo : EIATTR_SW_WAR
	.align		4
.L_19:
        /*0074*/ 	.byte	0x04, 0x36
        /*0076*/ 	.short	(.L_21 - .L_20)
.L_20:
        /*0078*/ 	.word	0x00000008
.L_21:


//--------------------- .nv.callgraph             --------------------------
	.section	.nv.callgraph,"",@"SHT_CUDA_CALLGRAPH"
	.align	4
	.sectionentsize	8
	.align		4
        /*0000*/ 	.word	0x00000000
	.align		4
        /*0004*/ 	.word	0xffffffff
	.align		4
        /*0008*/ 	.word	0x00000000
	.align		4
        /*000c*/ 	.word	0xfffffffe
	.align		4
        /*0010*/ 	.word	0x00000000
	.align		4
        /*0014*/ 	.word	0xfffffffd
	.align		4
        /*0018*/ 	.word	0x00000000
	.align		4
        /*001c*/ 	.word	0xfffffffc


//--------------------- .text._Z6matmulPiS_S_i    --------------------------
	.section	.text._Z6matmulPiS_S_i,"ax",@progbits
	.align	128
        .global         _Z6matmulPiS_S_i
        .type           _Z6matmulPiS_S_i,@function
        .size           _Z6matmulPiS_S_i,(.L_x_8 - _Z6matmulPiS_S_i)
        .other          _Z6matmulPiS_S_i,@"STO_CUDA_ENTRY STV_DEFAULT"
_Z6matmulPiS_S_i:
.text._Z6matmulPiS_S_i:
[----:B------:R-:W-:Y:S08]  /*0000*/  LDC R1, c[0x0][0x37c] ;  /* 0x0000df00ff017b82 */ /* 0x000ff00000000800 */
[----:B------:R-:W0:Y:S01]  /*0010*/  LDC R0, c[0x0][0x360] ;  /* 0x0000d800ff007b82 */ /* 0x000e220000000800 */
[----:B------:R-:W1:Y:S01]  /*0020*/  LDCU UR10, c[0x0][0x398] ;  /* 0x00007300ff0a77ac */ /* 0x000e620008000800 */
[----:B------:R-:W-:Y:S01]  /*0030*/  IMAD.MOV.U32 R18, RZ, RZ, RZ ;  /* 0x000000ffff127224 */ /* 0x000fe200078e00ff */
[----:B------:R-:W2:Y:S05]  /*0040*/  LDCU.64 UR8, c[0x0][0x358] ;  /* 0x00006b00ff0877ac */ /* 0x000eaa0008000a00 */
[----:B------:R-:W3:Y:S08]  /*0050*/  S2UR UR4, SR_CTAID.X ;  /* 0x00000000000479c3 */ /* 0x000ef00000002500 */
[----:B------:R-:W4:Y:S01]  /*0060*/  S2UR UR5, SR_CTAID.Y ;  /* 0x00000000000579c3 */ /* 0x000f220000002600 */
[----:B0-----:R-:W-:-:S07]  /*0070*/  IABS R7, R0 ;  /* 0x0000000000077213 */ /* 0x001fce0000000000 */
[----:B------:R-:W4:Y:S01]  /*0080*/  LDC R10, c[0x0][0x364] ;  /* 0x0000d900ff0a7b82 */ /* 0x000f220000000800 */
[----:B-1----:R-:W-:Y:S01]  /*0090*/  IADD3 R2, PT, PT, R0, UR10, RZ ;  /* 0x0000000a00027c10 */ /* 0x002fe2000fffe0ff */
[----:B------:R-:W0:Y:S04]  /*00a0*/  I2F.RP R4, R7 ;  /* 0x0000000700047306 */ /* 0x000e280000209400 */
[----:B------:R-:W-:Y:S01]  /*00b0*/  VIADD R5, R2, 0xffffffff ;  /* 0xffffffff02057836 */ /* 0x000fe20000000000 */
[----:B------:R-:W-:-:S03]  /*00c0*/  IABS R2, R0 ;  /* 0x0000000000027213 */ /* 0x000fc60000000000 */
[----:B0-----:R-:W0:Y:S02]  /*00d0*/  MUFU.RCP R4, R4 ;  /* 0x0000000400047308 */ /* 0x001e240000001000 */
[----:B0-----:R-:W-:Y:S02]  /*00e0*/  IADD3 R3, PT, PT, R4, 0xffffffe, RZ ;  /* 0x0ffffffe04037810 */ /* 0x001fe40007ffe0ff */
[----:B------:R-:W-:Y:S01]  /*00f0*/  IADD3 R4, PT, PT, RZ, -R2, RZ ;  /* 0x80000002ff047210 */ /* 0x000fe20007ffe0ff */
[----:B------:R-:W-:-:S03]  /*0100*/  IMAD.MOV.U32 R2, RZ, RZ, RZ ;  /* 0x000000ffff027224 */ /* 0x000fc600078e00ff */
[----:B------:R-:W0:Y:S02]  /*0110*/  F2I.FTZ.U32.TRUNC.NTZ R3, R3 ;  /* 0x0000000300037305 */ /* 0x000e24000021f000 */
[----:B0-----:R-:W-:-:S04]  /*0120*/  IMAD.MOV R6, RZ, RZ, -R3 ;  /* 0x000000ffff067224 */ /* 0x001fc800078e0a03 */
[----:B------:R-:W-:Y:S01]  /*0130*/  IMAD R9, R6, R7, RZ ;  /* 0x0000000706097224 */ /* 0x000fe200078e02ff */
[----:B------:R-:W-:Y:S02]  /*0140*/  IABS R6, R5 ;  /* 0x0000000500067213 */ /* 0x000fe40000000000 */
[----:B------:R-:W-:Y:S01]  /*0150*/  LOP3.LUT R5, R5, R0, RZ, 0x3c, !PT ;  /* 0x0000000005057212 */ /* 0x000fe200078e3cff */
[----:B------:R-:W-:Y:S01]  /*0160*/  IMAD.HI.U32 R2, R3, R9, R2 ;  /* 0x0000000903027227 */ /* 0x000fe200078e0002 */
[----:B------:R-:W-:Y:S01]  /*0170*/  MOV R3, R6 ;  /* 0x0000000600037202 */ /* 0x000fe20000000f00 */
[----:B------:R-:W3:Y:S01]  /*0180*/  S2R R9, SR_TID.X ;  /* 0x0000000000097919 */ /* 0x000ee20000002100 */
[----:B------:R-:W-:-:S03]  /*0190*/  ISETP.GE.AND P1, PT, R5, RZ, PT ;  /* 0x000000ff0500720c */ /* 0x000fc60003f26270 */
[----:B------:R-:W-:-:S04]  /*01a0*/  IMAD.HI.U32 R6, R2, R3, RZ ;  /* 0x0000000302067227 */ /* 0x000fc800078e00ff */
[----:B------:R-:W-:-:S05]  /*01b0*/  IMAD R2, R6, R4, R3 ;  /* 0x0000000406027224 */ /* 0x000fca00078e0203 */
[----:B------:R-:W-:-:S13]  /*01c0*/  ISETP.GT.U32.AND P2, PT, R7, R2, PT ;  /* 0x000000020700720c */ /* 0x000fda0003f44070 */
[----:B------:R-:W-:Y:S01]  /*01d0*/  @!P2 IMAD.IADD R2, R2, 0x1, -R7 ;  /* 0x000000010202a824 */ /* 0x000fe200078e0a07 */
[----:B------:R-:W-:Y:S02]  /*01e0*/  @!P2 IADD3 R6, PT, PT, R6, 0x1, RZ ;  /* 0x000000010606a810 */ /* 0x000fe40007ffe0ff */
[----:B------:R-:W-:Y:S02]  /*01f0*/  ISETP.NE.AND P2, PT, R0, RZ, PT ;  /* 0x000000ff0000720c */ /* 0x000fe40003f45270 */
[----:B------:R-:W-:Y:S01]  /*0200*/  ISETP.GE.U32.AND P0, PT, R2, R7, PT ;  /* 0x000000070200720c */ /* 0x000fe20003f06070 */
[----:B---3--:R-:W-:Y:S01]  /*0210*/  IMAD R8, R0, UR4, R9 ;  /* 0x0000000400087c24 */ /* 0x008fe2000f8e0209 */
[----:B------:R-:W4:Y:S11]  /*0220*/  S2R R7, SR_TID.Y ;  /* 0x0000000000077919 */ /* 0x000f360000002200 */
[----:B------:R-:W-:-:S05]  /*0230*/  @P0 VIADD R6, R6, 0x1 ;  /* 0x0000000106060836 */ /* 0x000fca0000000000 */
[----:B------:R-:W-:Y:S02]  /*0240*/  @!P1 IADD3 R6, PT, PT, -R6, RZ, RZ ;  /* 0x000000ff06069210 */ /* 0x000fe40007ffe1ff */
[----:B------:R-:W-:-:S04]  /*0250*/  @!P2 LOP3.LUT R6, RZ, R0, RZ, 0x33, !PT ;  /* 0x00000000ff06a212 */ /* 0x000fc800078e33ff */
[----:B------:R-:W-:Y:S01]  /*0260*/  ISETP.GE.AND P0, PT, R6, 0x1, PT ;  /* 0x000000010600780c */ /* 0x000fe20003f06270 */
[----:B----4-:R-:W-:-:S12]  /*0270*/  IMAD R10, R10, UR5, R7 ;  /* 0x000000050a0a7c24 */ /* 0x010fd8000f8e0207 */
[----:B--2---:R-:W-:Y:S05]  /*0280*/  @!P0 BRA `(.L_x_0) ;  /* 0x0000000800408947 */ /* 0x004fea0003800000 */
[----:B------:R-:W0:Y:S01]  /*0290*/  S2UR UR6, SR_CgaCtaId ;  /* 0x00000000000679c3 */ /* 0x000e220000008800 */
[----:B------:R-:W-:Y:S01]  /*02a0*/  UMOV UR4, 0x400 ;  /* 0x0000040000047882 */ /* 0x000fe20000000000 */
[----:B------:R-:W-:Y:S01]  /*02b0*/  IMAD R12, R0, R7, RZ ;  /* 0x00000007000c7224 */ /* 0x000fe200078e02ff */
[----:B------:R-:W-:Y:S01]  /*02c0*/  UIADD3 UR5, UPT, UPT, UR4, 0x400, URZ ;  /* 0x0000040004057890 */ /* 0x000fe2000fffe0ff */
[----:B------:R-:W-:Y:S01]  /*02d0*/  IMAD R11, R10, UR10, R9 ;  /* 0x0000000a0a0b7c24 */ /* 0x000fe2000f8e0209 */
[----:B------:R-:W-:Y:S01]  /*02e0*/  LOP3.LUT R20, R0, 0x7, RZ, 0xc0, !PT ;  /* 0x0000000700147812 */ /* 0x000fe200078ec0ff */
[----:B------:R-:W-:Y:S01]  /*02f0*/  IMAD.MOV.U32 R18, RZ, RZ, RZ ;  /* 0x000000ffff127224 */ /* 0x000fe200078e00ff */
[----:B------:R-:W-:Y:S02]  /*0300*/  IADD3 R15, PT, PT, R12, R9, RZ ;  /* 0x000000090c0f7210 */ /* 0x000fe40007ffe0ff */
[----:B------:R-:W-:Y:S01]  /*0310*/  LOP3.LUT R13, R0, 0x7f8, RZ, 0xc0, !PT ;  /* 0x000007f8000d7812 */ /* 0x000fe200078ec0ff */
[----:B0-----:R-:W-:-:S02]  /*0320*/  ULEA UR4, UR6, UR4, 0x18 ;  /* 0x0000000406047291 */ /* 0x001fc4000f8ec0ff */
[----:B------:R-:W-:-:S04]  /*0330*/  ULEA UR5, UR6, UR5, 0x18 ;  /* 0x0000000506057291 */ /* 0x000fc8000f8ec0ff */
[----:B------:R-:W-:Y:S02]  /*0340*/  LEA R16, R12, UR4, 0x2 ;  /* 0x000000040c107c11 */ /* 0x000fe4000f8e10ff */
[C---:B------:R-:W-:Y:S01]  /*0350*/  LEA R14, R15.reuse, UR4, 0x2 ;  /* 0x000000040f0e7c11 */ /* 0x040fe2000f8e10ff */
[----:B------:R-:W-:Y:S01]  /*0360*/  UMOV UR4, URZ ;  /* 0x000000ff00047c82 */ /* 0x000fe20008000000 */
[----:B------:R-:W-:Y:S02]  /*0370*/  LEA R15, R15, UR5, 0x2 ;  /* 0x000000050f0f7c11 */ /* 0x000fe4000f8e10ff */
[----:B------:R-:W-:Y:S02]  /*0380*/  IADD3 R16, PT, PT, R16, 0x10, RZ ;  /* 0x0000001010107810 */ /* 0x000fe40007ffe0ff */
[----:B------:R-:W-:-:S07]  /*0390*/  LEA R17, R9, UR5, 0x2 ;  /* 0x0000000509117c11 */ /* 0x000fce000f8e10ff */
.L_x_6:
[----:B0-----:R-:W0:Y:S01]  /*03a0*/  LDC.64 R4, c[0x0][0x380] ;  /* 0x0000e000ff047b82 */ /* 0x001e220000000a00 */
[----:B------:R-:W1:Y:S01]  /*03b0*/  LDCU UR10, c[0x0][0x398] ;  /* 0x00007300ff0a77ac */ /* 0x000e620008000800 */
[C---:B------:R-:W-:Y:S02]  /*03c0*/  IMAD R21, R0.reuse, UR4, R7 ;  /* 0x0000000400157c24 */ /* 0x040fe4000f8e0207 */
[----:B------:R-:W-:-:S04]  /*03d0*/  IMAD R19, R0, UR4, R11 ;  /* 0x0000000400137c24 */ /* 0x000fc8000f8e020b */
[----:B------:R-:W2:Y:S01]  /*03e0*/  LDC.64 R2, c[0x0][0x388] ;  /* 0x0000e200ff027b82 */ /* 0x000ea20000000a00 */
[----:B-1----:R-:W-:Y:S02]  /*03f0*/  IMAD R21, R21, UR10, R8 ;  /* 0x0000000a15157c24 */ /* 0x002fe4000f8e0208 */
[----:B0-----:R-:W-:-:S06]  /*0400*/  IMAD.WIDE R4, R19, 0x4, R4 ;  /* 0x0000000413047825 */ /* 0x001fcc00078e0204 */
[----:B------:R-:W3:Y:S01]  /*0410*/  LDG.E R5, desc[UR8][R4.64] ;  /* 0x0000000804057981 */ /* 0x000ee2000c1e1900 */
[----:B--2---:R-:W-:-:S06]  /*0420*/  IMAD.WIDE R2, R21, 0x4, R2 ;  /* 0x0000000415027825 */ /* 0x004fcc00078e0202 */
[----:B------:R-:W2:Y:S01]  /*0430*/  LDG.E R2, desc[UR8][R2.64] ;  /* 0x0000000802027981 */ /* 0x000ea2000c1e1900 */
[----:B------:R-:W-:Y:S01]  /*0440*/  ISETP.GE.U32.AND P1, PT, R0, 0x8, PT ;  /* 0x000000080000780c */ /* 0x000fe20003f26070 */
[----:B------:R-:W-:Y:S01]  /*0450*/  UIADD3 UR4, UPT, UPT, UR4, 0x1, URZ ;  /* 0x0000000104047890 */ /* 0x000fe2000fffe0ff */
[----:B------:R-:W-:-:S05]  /*0460*/  IMAD.MOV.U32 R19, RZ, RZ, RZ ;  /* 0x000000ffff137224 */ /* 0x000fca00078e00ff */
[----:B------:R-:W-:Y:S01]  /*0470*/  ISETP.NE.AND P0, PT, R6, UR4, PT ;  /* 0x0000000406007c0c */ /* 0x000fe2000bf05270 */
[----:B---3--:R0:W-:Y:S04]  /*0480*/  STS [R14], R5 ;  /* 0x000000050e007388 */ /* 0x0081e80000000800 */
[----:B--2---:R0:W-:Y:S01]  /*0490*/  STS [R15], R2 ;  /* 0x000000020f007388 */ /* 0x0041e20000000800 */
[----:B------:R-:W-:Y:S06]  /*04a0*/  BAR.SYNC.DEFER_BLOCKING 0x0 ;  /* 0x0000000000007b1d */ /* 0x000fec0000010000 */
[----:B------:R-:W-:Y:S05]  /*04b0*/  @!P1 BRA `(.L_x_1) ;  /* 0x0000000000a49947 */ /* 0x000fea0003800000 */
[----:B------:R-:W-:Y:S01]  /*04c0*/  LOP3.LUT R4, R0, 0xfffffff8, RZ, 0xc0, !PT ;  /* 0xfffffff800047812 */ /* 0x000fe200078ec0ff */
[----:B------:R-:W-:Y:S01]  /*04d0*/  IMAD.MOV.U32 R3, RZ, RZ, R17 ;  /* 0x000000ffff037224 */ /* 0x000fe200078e0011 */
[----:B0-----:R-:W-:Y:S02]  /*04e0*/  MOV R2, R16 ;  /* 0x0000001000027202 */ /* 0x001fe40000000f00 */
[----:B------:R-:W-:-:S07]  /*04f0*/  IADD3 R4, PT, PT, -R4, RZ, RZ ;  /* 0x000000ff04047210 */ /* 0x000fce0007ffe1ff */
.L_x_2:
[----:B------:R-:W-:Y:S01]  /*0500*/  LDS R21, [R2+-0x10] ;  /* 0xfffff00002157984 */ /* 0x000fe20000000800 */
[----:B------:R-:W-:Y:S01]  /*0510*/  IMAD R25, R0, 0x4, R3 ;  /* 0x0000000400197824 */ /* 0x000fe200078e0203 */
[----:B------:R-:W-:Y:S02]  /*0520*/  IADD3 R4, PT, PT, R4, 0x8, RZ ;  /* 0x0000000804047810 */ /* 0x000fe40007ffe0ff */
[----:B------:R0:W1:Y:S02]  /*0530*/  LDS R23, [R3] ;  /* 0x0000000003177984 */ /* 0x0000640000000800 */
[----:B------:R-:W-:Y:S02]  /*0540*/  LEA R27, R0, R25, 0x2 ;  /* 0x00000019001b7211 */ /* 0x000fe400078e10ff */
[----:B------:R-:W-:Y:S01]  /*0550*/  LDS R5, [R2+-0xc] ;  /* 0xfffff40002057984 */ /* 0x000fe20000000800 */
[----:B------:R-:W-:Y:S02]  /*0560*/  ISETP.NE.AND P1, PT, R4, RZ, PT ;  /* 0x000000ff0400720c */ /* 0x000fe40003f25270 */
[C---:B------:R-:W-:Y:S01]  /*0570*/  IMAD R29, R0.reuse, 0x4, R27 ;  /* 0x00000004001d7824 */ /* 0x040fe200078e021b */
[----:B------:R-:W2:Y:S01]  /*0580*/  LDS R25, [R25] ;  /* 0x0000000019197984 */ /* 0x000ea20000000800 */
[----:B0-----:R-:W-:-:S03]  /*0590*/  IMAD R3, R0, 0x20, R3 ;  /* 0x0000002000037824 */ /* 0x001fc600078e0203 */
[----:B------:R-:W-:Y:S04]  /*05a0*/  LDS R19, [R27] ;  /* 0x000000001b137984 */ /* 0x000fe80000000800 */
[----:B------:R-:W0:Y:S04]  /*05b0*/  LDS R22, [R2+-0x8] ;  /* 0xfffff80002167984 */ /* 0x000e280000000800 */
[----:B------:R-:W-:Y:S04]  /*05c0*/  LDS R26, [R2+0x8] ;  /* 0x00000800021a7984 */ /* 0x000fe80000000800 */
[----:B------:R-:W-:Y:S01]  /*05d0*/  LDS R28, [R2+0xc] ;  /* 0x00000c00021c7984 */ /* 0x000fe20000000800 */
[----:B-1----:R-:W-:Y:S01]  /*05e0*/  IMAD R24, R21, R23, R18 ;  /* 0x0000001715187224 */ /* 0x002fe200078e0212 */
[----:B------:R-:W-:-:S02]  /*05f0*/  LEA R23, R0, R29, 0x2 ;  /* 0x0000001d00177211 */ /* 0x000fc400078e10ff */
[----:B------:R-:W-:Y:S04]  /*0600*/  LDS R18, [R2+-0x4] ;  /* 0xfffffc0002127984 */ /* 0x000fe80000000800 */
[----:B------:R-:W1:Y:S01]  /*0610*/  LDS R21, [R29] ;  /* 0x000000001d157984 */ /* 0x000e620000000800 */
[----:B--2---:R-:W-:Y:S02]  /*0620*/  IMAD R5, R5, R25, R24 ;  /* 0x0000001905057224 */ /* 0x004fe400078e0218 */
[----:B------:R-:W-:Y:S02]  /*0630*/  IMAD R24, R0, 0x4, R23 ;  /* 0x0000000400187824 */ /* 0x000fe400078e0217 */
[----:B0-----:R-:W-:Y:S02]  /*0640*/  IMAD R19, R22, R19, R5 ;  /* 0x0000001316137224 */ /* 0x001fe400078e0205 */
[----:B------:R-:W-:Y:S04]  /*0650*/  LDS R5, [R2] ;  /* 0x0000000002057984 */ /* 0x000fe80000000800 */
[----:B------:R-:W0:Y:S01]  /*0660*/  LDS R22, [R23] ;  /* 0x0000000017167984 */ /* 0x000e220000000800 */
[----:B-1----:R-:W-:Y:S01]  /*0670*/  IMAD R19, R18, R21, R19 ;  /* 0x0000001512137224 */ /* 0x002fe200078e0213 */
[----:B------:R-:W-:-:S02]  /*0680*/  LEA R21, R0, R24, 0x2 ;  /* 0x0000001800157211 */ /* 0x000fc400078e10ff */
[----:B------:R1:W-:Y:S04]  /*0690*/  LDS R18, [R2+0x4] ;  /* 0x0000040002127984 */ /* 0x0003e80000000800 */
[----:B------:R-:W2:Y:S01]  /*06a0*/  LDS R24, [R24] ;  /* 0x0000000018187984 */ /* 0x000ea20000000800 */
[----:B------:R-:W-:-:S03]  /*06b0*/  IMAD R25, R0, 0x4, R21 ;  /* 0x0000000400197824 */ /* 0x000fc600078e0215 */
[----:B------:R-:W3:Y:S01]  /*06c0*/  LDS R21, [R21] ;  /* 0x0000000015157984 */ /* 0x000ee20000000800 */
[----:B-1----:R-:W-:-:S03]  /*06d0*/  IADD3 R2, PT, PT, R2, 0x20, RZ ;  /* 0x0000002002027810 */ /* 0x002fc60007ffe0ff */
[----:B------:R-:W1:Y:S01]  /*06e0*/  LDS R25, [R25] ;  /* 0x0000000019197984 */ /* 0x000e620000000800 */
[----:B0-----:R-:W-:-:S04]  /*06f0*/  IMAD R5, R5, R22, R19 ;  /* 0x0000001605057224 */ /* 0x001fc800078e0213 */
[----:B--2---:R-:W-:-:S04]  /*0700*/  IMAD R5, R18, R24, R5 ;  /* 0x0000001812057224 */ /* 0x004fc800078e0205 */
[----:B---3--:R-:W-:-:S04]  /*0710*/  IMAD R5, R26, R21, R5 ;  /* 0x000000151a057224 */ /* 0x008fc800078e0205 */
[----:B-1----:R-:W-:Y:S01]  /*0720*/  IMAD R18, R28, R25, R5 ;  /* 0x000000191c127224 */ /* 0x002fe200078e0205 */
[----:B------:R-:W-:Y:S06]  /*0730*/  @P1 BRA `(.L_x_2) ;  /* 0xfffffffc00701947 */ /* 0x000fec000383ffff */
[----:B------:R-:W-:-:S07]  /*0740*/  IMAD.MOV.U32 R19, RZ, RZ, R13 ;  /* 0x000000ffff137224 */ /* 0x000fce00078e000d */
.L_x_1:
[----:B------:R-:W-:-:S13]  /*0750*/  ISETP.NE.AND P1, PT, R20, RZ, PT ;  /* 0x000000ff1400720c */ /* 0x000fda0003f25270 */
[----:B------:R-:W-:Y:S05]  /*0760*/  @!P1 BRA `(.L_x_3) ;  /* 0x0000000400009947 */ /* 0x000fea0003800000 */
[----:B0-----:R-:W-:Y:S02]  /*0770*/  IADD3 R2, PT, PT, R20, -0x1, RZ ;  /* 0xffffffff14027810 */ /* 0x001fe40007ffe0ff */
[----:B------:R-:W-:Y:S02]  /*0780*/  LOP3.LUT P2, R22, R0, 0x3, RZ, 0xc0, !PT ;  /* 0x0000000300167812 */ /* 0x000fe4000784c0ff */
[----:B------:R-:W-:-:S13]  /*0790*/  ISETP.GE.U32.AND P1, PT, R2, 0x3, PT ;  /* 0x000000030200780c */ /* 0x000fda0003f26070 */
[----:B------:R-:W-:Y:S05]  /*07a0*/  @!P1 BRA `(.L_x_4) ;  /* 0x0000000000649947 */ /* 0x000fea0003800000 */
[----:B------:R-:W0:Y:S01]  /*07b0*/  S2UR UR6, SR_CgaCtaId ;  /* 0x00000000000679c3 */ /* 0x000e220000008800 */
[----:B------:R-:W-:Y:S01]  /*07c0*/  UMOV UR5, 0x400 ;  /* 0x0000040000057882 */ /* 0x000fe20000000000 */
[C---:B------:R-:W-:Y:S01]  /*07d0*/  IMAD R3, R19.reuse, R0, R9 ;  /* 0x0000000013037224 */ /* 0x040fe200078e0209 */
[----:B------:R-:W-:Y:S01]  /*07e0*/  UIADD3 UR7, UPT, UPT, UR5, 0x400, URZ ;  /* 0x0000040005077890 */ /* 0x000fe2000fffe0ff */
[----:B------:R-:W-:Y:S02]  /*07f0*/  IMAD.IADD R2, R12, 0x1, R19 ;  /* 0x000000010c027824 */ /* 0x000fe400078e0213 */
[----:B------:R-:W-:Y:S01]  /*0800*/  VIADD R19, R19, 0x4 ;  /* 0x0000000413137836 */ /* 0x000fe20000000000 */
[----:B0-----:R-:W-:Y:S02]  /*0810*/  ULEA UR7, UR6, UR7, 0x18 ;  /* 0x0000000706077291 */ /* 0x001fe4000f8ec0ff */
[----:B------:R-:W-:-:S04]  /*0820*/  ULEA UR5, UR6, UR5, 0x18 ;  /* 0x0000000506057291 */ /* 0x000fc8000f8ec0ff */
[----:B------:R-:W-:Y:S02]  /*0830*/  LEA R21, R3, UR7, 0x2 ;  /* 0x0000000703157c11 */ /* 0x000fe4000f8e10ff */
[----:B------:R-:W-:Y:S02]  /*0840*/  LEA R4, R2, UR5, 0x2 ;  /* 0x0000000502047c11 */ /* 0x000fe4000f8e10ff */
[C---:B------:R-:W-:Y:S02]  /*0850*/  LEA R23, R0.reuse, R21, 0x2 ;  /* 0x0000001500177211 */ /* 0x040fe400078e10ff */
[----:B------:R-:W-:Y:S03]  /*0860*/  LDS R21, [R21] ;  /* 0x0000000015157984 */ /* 0x000fe60000000800 */
[C---:B------:R-:W-:Y:S01]  /*0870*/  IMAD R25, R0.reuse, 0x4, R23 ;  /* 0x0000000400197824 */ /* 0x040fe200078e0217 */
[----:B------:R-:W0:Y:S04]  /*0880*/  LDS R5, [R4] ;  /* 0x0000000004057984 */ /* 0x000e280000000800 */
[----:B------:R-:W-:Y:S01]  /*0890*/  LDS R3, [R4+0x4] ;  /* 0x0000040004037984 */ /* 0x000fe20000000800 */
[----:B------:R-:W-:-:S03]  /*08a0*/  LEA R26, R0, R25, 0x2 ;  /* 0x00000019001a7211 */ /* 0x000fc600078e10ff */
[----:B------:R-:W1:Y:S04]  /*08b0*/  LDS R23, [R23] ;  /* 0x0000000017177984 */ /* 0x000e680000000800 */
[----:B------:R-:W-:Y:S04]  /*08c0*/  LDS R2, [R25] ;  /* 0x0000000019027984 */ /* 0x000fe80000000800 */
[----:B------:R-:W2:Y:S04]  /*08d0*/  LDS R24, [R4+0x8] ;  /* 0x0000080004187984 */ /* 0x000ea80000000800 */
[----:B------:R-:W-:Y:S04]  /*08e0*/  LDS R27, [R4+0xc] ;  /* 0x00000c00041b7984 */ /* 0x000fe80000000800 */
[----:B------:R-:W3:Y:S01]  /*08f0*/  LDS R26, [R26] ;  /* 0x000000001a1a7984 */ /* 0x000ee20000000800 */
[----:B0-----:R-:W-:-:S04]  /*0900*/  IMAD R18, R5, R21, R18 ;  /* 0x0000001505127224 */ /* 0x001fc800078e0212 */
[----:B-1----:R-:W-:-:S04]  /*0910*/  IMAD R3, R3, R23, R18 ;  /* 0x0000001703037224 */ /* 0x002fc800078e0212 */
[----:B--2---:R-:W-:-:S04]  /*0920*/  IMAD R2, R24, R2, R3 ;  /* 0x0000000218027224 */ /* 0x004fc800078e0203 */
[----:B---3--:R-:W-:-:S07]  /*0930*/  IMAD R18, R27, R26, R2 ;  /* 0x0000001a1b127224 */ /* 0x008fce00078e0202 */
.L_x_4:
[----:B------:R-:W-:Y:S05]  /*0940*/  @!P2 BRA `(.L_x_3) ;  /* 0x000000000088a947 */ /* 0x000fea0003800000 */
[----:B------:R-:W-:Y:S02]  /*0950*/  ISETP.NE.AND P1, PT, R22, 0x1, PT ;  /* 0x000000011600780c */ /* 0x000fe40003f25270 */
[----:B------:R-:W-:-:S04]  /*0960*/  LOP3.LUT R2, R0, 0x1, RZ, 0xc0, !PT ;  /* 0x0000000100027812 */ /* 0x000fc800078ec0ff */
[----:B------:R-:W-:-:S07]  /*0970*/  ISETP.NE.U32.AND P2, PT, R2, 0x1, PT ;  /* 0x000000010200780c */ /* 0x000fce0003f45070 */
[----:B------:R-:W-:Y:S06]  /*0980*/  @!P1 BRA `(.L_x_5) ;  /* 0x0000000000449947 */ /* 0x000fec0003800000 */
[----:B------:R-:W0:Y:S01]  /*0990*/  S2UR UR6, SR_CgaCtaId ;  /* 0x00000000000679c3 */ /* 0x000e220000008800 */
[----:B------:R-:W-:Y:S01]  /*09a0*/  UMOV UR5, 0x400 ;  /* 0x0000040000057882 */ /* 0x000fe20000000000 */
[C---:B------:R-:W-:Y:S01]  /*09b0*/  IMAD R3, R19.reuse, R0, R9 ;  /* 0x0000000013037224 */ /* 0x040fe200078e0209 */
[----:B------:R-:W-:Y:S01]  /*09c0*/  UIADD3 UR7, UPT, UPT, UR5, 0x400, URZ ;  /* 0x0000040005077890 */ /* 0x000fe2000fffe0ff */
[----:B------:R-:W-:Y:S02]  /*09d0*/  IADD3 R2, PT, PT, R12, R19, RZ ;  /* 0x000000130c027210 */ /* 0x000fe40007ffe0ff */
[----:B------:R-:W-:Y:S01]  /*09e0*/  IADD3 R19, PT, PT, R19, 0x2, RZ ;  /* 0x0000000213137810 */ /* 0x000fe20007ffe0ff */
[----:B0-----:R-:W-:Y:S02]  /*09f0*/  ULEA UR7, UR6, UR7, 0x18 ;  /* 0x0000000706077291 */ /* 0x001fe4000f8ec0ff */
[----:B------:R-:W-:-:S04]  /*0a00*/  ULEA UR5, UR6, UR5, 0x18 ;  /* 0x0000000506057291 */ /* 0x000fc8000f8ec0ff */
[----:B------:R-:W-:Y:S02]  /*0a10*/  LEA R5, R3, UR7, 0x2 ;  /* 0x0000000703057c11 */ /* 0x000fe4000f8e10ff */
[----:B------:R-:W-:-:S03]  /*0a20*/  LEA R2, R2, UR5, 0x2 ;  /* 0x0000000502027c11 */ /* 0x000fc6000f8e10ff */
[----:B------:R-:W-:Y:S02]  /*0a30*/  IMAD R21, R0, 0x4, R5 ;  /* 0x0000000400157824 */ /* 0x000fe400078e0205 */
[----:B------:R-:W-:Y:S04]  /*0a40*/  LDS R3, [R2] ;  /* 0x0000000002037984 */ /* 0x000fe80000000800 */
[----:B------:R-:W0:Y:S04]  /*0a50*/  LDS R5, [R5] ;  /* 0x0000000005057984 */ /* 0x000e280000000800 */
[----:B------:R-:W-:Y:S04]  /*0a60*/  LDS R4, [R2+0x4] ;  /* 0x0000040002047984 */ /* 0x000fe80000000800 */
[----:B------:R-:W1:Y:S01]  /*0a70*/  LDS R21, [R21] ;  /* 0x0000000015157984 */ /* 0x000e620000000800 */
[----:B0-----:R-:W-:-:S04]  /*0a80*/  IMAD R3, R3, R5, R18 ;  /* 0x0000000503037224 */ /* 0x001fc800078e0212 */
[----:B-1----:R-:W-:-:S07]  /*0a90*/  IMAD R18, R4, R21, R3 ;  /* 0x0000001504127224 */ /* 0x002fce00078e0203 */
.L_x_5:
[----:B------:R-:W-:Y:S05]  /*0aa0*/  @P2 BRA `(.L_x_3) ;  /* 0x0000000000302947 */ /* 0x000fea0003800000 */
[----:B------:R-:W0:Y:S01]  /*0ab0*/  S2UR UR6, SR_CgaCtaId ;  /* 0x00000000000679c3 */ /* 0x000e220000008800 */
[----:B------:R-:W-:Y:S01]  /*0ac0*/  UMOV UR5, 0x400 ;  /* 0x0000040000057882 */ /* 0x000fe20000000000 */
[-C--:B------:R-:W-:Y:S01]  /*0ad0*/  IMAD R3, R0, R19.reuse, R9 ;  /* 0x0000001300037224 */ /* 0x080fe200078e0209 */
[----:B------:R-:W-:Y:S01]  /*0ae0*/  UIADD3 UR7, UPT, UPT, UR5, 0x400, URZ ;  /* 0x0000040005077890 */ /* 0x000fe2000fffe0ff */
[----:B------:R-:W-:-:S03]  /*0af0*/  IADD3 R2, PT, PT, R12, R19, RZ ;  /* 0x000000130c027210 */ /* 0x000fc60007ffe0ff */
[----:B0-----:R-:W-:Y:S02]  /*0b00*/  ULEA UR7, UR6, UR7, 0x18 ;  /* 0x0000000706077291 */ /* 0x001fe4000f8ec0ff */
[----:B------:R-:W-:-:S04]  /*0b10*/  ULEA UR5, UR6, UR5, 0x18 ;  /* 0x0000000506057291 */ /* 0x000fc8000f8ec0ff */
[----:B------:R-:W-:Y:S02]  /*0b20*/  LEA R4, R3, UR7, 0x2 ;  /* 0x0000000703047c11 */ /* 0x000fe4000f8e10ff */
[----:B------:R-:W-:-:S04]  /*0b30*/  LEA R2, R2, UR5, 0x2 ;  /* 0x0000000502027c11 */ /* 0x000fc8000f8e10ff */
[----:B------:R-:W-:Y:S04]  /*0b40*/  LDS R4, [R4] ;  /* 0x0000000004047984 */ /* 0x000fe80000000800 */
[----:B------:R-:W0:Y:S02]  /*0b50*/  LDS R3, [R2] ;  /* 0x0000000002037984 */ /* 0x000e240000000800 */
[----:B0-----:R-:W-:-:S07]  /*0b60*/  IMAD R18, R3, R4, R18 ;  /* 0x0000000403127224 */ /* 0x001fce00078e0212 */
.L_x_3:
[----:B------:R-:W-:Y:S06]  /*0b70*/  BAR.SYNC.DEFER_BLOCKING 0x0 ;  /* 0x0000000000007b1d */ /* 0x000fec0000010000 */
[----:B------:R-:W-:Y:S05]  /*0b80*/  @P0 BRA `(.L_x_6) ;  /* 0xfffffff800040947 */ /* 0x000fea000383ffff */
.L_x_0:
[----:B0-----:R-:W0:Y:S01]  /*0b90*/  LDC.64 R2, c[0x0][0x390] ;  /* 0x0000e400ff027b82 */ /* 0x001e220000000a00 */
[----:B------:R-:W-:-:S04]  /*0ba0*/  IMAD R5, R10, UR10, R8 ;  /* 0x0000000a0a057c24 */ /* 0x000fc8000f8e0208 */
[----:B0-----:R-:W-:-:S05]  /*0bb0*/  IMAD.WIDE R2, R5, 0x4, R2 ;  /* 0x0000000405027825 */ /* 0x001fca00078e0202 */
[----:B------:R-:W-:Y:S01]  /*0bc0*/  STG.E desc[UR8][R2.64], R18 ;  /* 0x0000001202007986 */ /* 0x000fe2000c101908 */
[----:B------:R-:W-:Y:S05]  /*0bd0*/  EXIT ;  /* 0x000000000000794d */ /* 0x000fea0003800000 */
.L_x_7:
[----:B------:R-:W-:-:S00]  /*0be0*/  BRA `(.L_x_7) ;  /* 0xfffffffc00fc7947 */ /* 0x000fc0000383ffff */
[----:B------:R-:W-:-:S00]  /*0bf0*/  NOP ;  /* 0x0000000000007918 */ /* 0x000fc00000000000 */
        /* <DEDUP_REMOVED lines=8> */
.L_x_8:


//--------------------- .nv.shared._Z6matmulPiS_S_i --------------------------
	.section	.nv.shared._Z6matmulPiS_S_i,"aw",@nobits
	.sectionflags	@""
	.align	4
.nv.shared._Z6matmulPiS_S_i:
	.zero		3072


//--------------------- .nv.shared.reserved.0     --------------------------
	.section	.nv.shared.reserved.0,"aw",@nobits
	.weak		__nv_reservedSMEM_offset_0_alias
	.size		__nv_reservedSMEM_offset_0_alias, 0, 64
	.other		__nv_reservedSMEM_offset_0_alias,@"STO_CUDA_RESERVED_SHARED STV_DEFAULT"
__nv_reservedSMEM_offset_0_alias:
	.zero		0
	.zero		64


//--------------------- .nv.constant0._Z6matmulPiS_S_i --------------------------
	.section	.nv.constant0._Z6matmulPiS_S_i,"a",@progbits
	.sectionflags	@""
	.align	4
.nv.constant0._Z6matmulPiS_S_i:
	.zero		924


//--------------------- SYMBOLS --------------------------

	.type		.nv.reservedSmem.offset0,@object
	.size		.nv.reservedSmem.offset0,0x4
	.type		.nv.reservedSmem.cap,@object
	.size		.nv.reservedSmem.cap,0x4
